	.headerflags	@"EF_CUDA_TEXMODE_UNIFIED EF_CUDA_64BIT_ADDRESS EF_CUDA_ACCELERATORS EF_CUDA_SM90 EF_CUDA_VIRTUAL_SM(EF_CUDA_SM90)"
	.elftype	@"ET_EXEC"


//--------------------- .nv.info                  --------------------------
	.section	.nv.info,"",@"SHT_CUDA_INFO"
	.align	4


	//----- nvinfo : EIATTR_REGCOUNT
	.align		4
        /*0000*/ 	.byte	0x04, 0x2f
        /*0002*/ 	.short	(.L_1 - .L_0)
	.align		4
.L_0:
        /*0004*/ 	.word	index@(triton_poi_fused__prelu_kernel_add_mul_31)
        /*0008*/ 	.word	0x00000012


	//----- nvinfo : EIATTR_MIN_STACK_SIZE
	.align		4
.L_1:
        /*000c*/ 	.byte	0x04, 0x12
        /*000e*/ 	.short	(.L_3 - .L_2)
	.align		4
.L_2:
        /*0010*/ 	.word	index@(triton_poi_fused__prelu_kernel_add_mul_31)
        /*0014*/ 	.word	0x00000000


	//----- nvinfo : EIATTR_FRAME_SIZE
	.align		4
.L_3:
        /*0018*/ 	.byte	0x04, 0x11
        /*001a*/ 	.short	(.L_5 - .L_4)
	.align		4
.L_4:
        /*001c*/ 	.word	index@(triton_poi_fused__prelu_kernel_add_mul_31)
        /*0020*/ 	.word	0x00000000


	//----- nvinfo : EIATTR_MIN_STACK_SIZE
	.align		4
.L_5:
        /*0024*/ 	.byte	0x04, 0x12
        /*0026*/ 	.short	(.L_7 - .L_6)
	.align		4
.L_6:
        /*0028*/ 	.word	index@(triton_poi_fused__prelu_kernel_add_mul_31)
        /*002c*/ 	.word	0x00000000
.L_7:


//--------------------- .nv.info.triton_poi_fused__prelu_kernel_add_mul_31 --------------------------
	.section	.nv.info.triton_poi_fused__prelu_kernel_add_mul_31,"",@"SHT_CUDA_INFO"
	.sectionflags	@""
	.align	4


	//----- nvinfo : EIATTR_CUDA_API_VERSION
	.align		4
        /*0000*/ 	.byte	0x04, 0x37
        /*0002*/ 	.short	(.L_9 - .L_8)
.L_8:
        /*0004*/ 	.word	0x0000007c


	//----- nvinfo : EIATTR_KPARAM_INFO
	.align		4
.L_9:
        /*0008*/ 	.byte	0x04, 0x17
        /*000a*/ 	.short	(.L_11 - .L_10)
.L_10:
        /*000c*/ 	.word	0x00000000
        /*0010*/ 	.short	0x0004
        /*0012*/ 	.short	0x0020
        /*0014*/ 	.byte	0x00, 0xf0, 0x11, 0x00


	//----- nvinfo : EIATTR_KPARAM_INFO
	.align		4
.L_11:
        /*0018*/ 	.byte	0x04, 0x17
        /*001a*/ 	.short	(.L_13 - .L_12)
.L_12:
        /*001c*/ 	.word	0x00000000
        /*0020*/ 	.short	0x0003
        /*0022*/ 	.short	0x0018
        /*0024*/ 	.byte	0x00, 0xf4, 0x21, 0x00


	//----- nvinfo : EIATTR_KPARAM_INFO
	.align		4
.L_13:
        /*0028*/ 	.byte	0x04, 0x17
        /*002a*/ 	.short	(.L_15 - .L_14)
.L_14:
        /*002c*/ 	.word	0x00000000
        /*0030*/ 	.short	0x0002
        /*0032*/ 	.short	0x0010
        /*0034*/ 	.byte	0x00, 0xf4, 0x21, 0x00


	//----- nvinfo : EIATTR_KPARAM_INFO
	.align		4
.L_15:
        /*0038*/ 	.byte	0x04, 0x17
        /*003a*/ 	.short	(.L_17 - .L_16)
.L_16:
        /*003c*/ 	.word	0x00000000
        /*0040*/ 	.short	0x0001
        /*0042*/ 	.short	0x0008
        /*0044*/ 	.byte	0x00, 0xf4, 0x21, 0x00


	//----- nvinfo : EIATTR_KPARAM_INFO
	.align		4
.L_17:
        /*0048*/ 	.byte	0x04, 0x17
        /*004a*/ 	.short	(.L_19 - .L_18)
.L_18:
        /*004c*/ 	.word	0x00000000
        /*0050*/ 	.short	0x0000
        /*0052*/ 	.short	0x0000
        /*0054*/ 	.byte	0x00, 0xf4, 0x21, 0x00


	//----- nvinfo : EIATTR_SPARSE_MMA_MASK
	.align		4
.L_19:
        /*0058*/ 	.byte	0x03, 0x50
        /*005a*/ 	.short	0x0000


	//----- nvinfo : EIATTR_MAXREG_COUNT
	.align		4
        /*005c*/ 	.byte	0x03, 0x1b
        /*005e*/ 	.short	0x00ff


	//----- nvinfo : EIATTR_EXIT_INSTR_OFFSETS
	.align		4
        /*0060*/ 	.byte	0x04, 0x1c
        /*0062*/ 	.short	(.L_21 - .L_20)


	//   ....[0]....
.L_20:
        /*0064*/ 	.word	0x000003b0


	//----- nvinfo : EIATTR_REQNTID
	.align		4
.L_21:
        /*0068*/ 	.byte	0x04, 0x10
        /*006a*/ 	.short	(.L_23 - .L_22)
.L_22:
        /*006c*/ 	.word	0x00000080
        /*0070*/ 	.word	0x00000001
        /*0074*/ 	.word	0x00000001


	//----- nvinfo : EIATTR_CBANK_PARAM_SIZE
	.align		4
.L_23:
        /*0078*/ 	.byte	0x03, 0x19
        /*007a*/ 	.short	0x0024


	//----- nvinfo : EIATTR_PARAM_CBANK
	.align		4
        /*007c*/ 	.byte	0x04, 0x0a
        /*007e*/ 	.short	(.L_25 - .L_24)
	.align		4
.L_24:
        /*0080*/ 	.word	index@(.nv.constant0.triton_poi_fused__prelu_kernel_add_mul_31)
        /*0084*/ 	.short	0x0210
        /*0086*/ 	.short	0x0024


	//----- nvinfo : EIATTR_SW_WAR
	.align		4
.L_25:
        /*0088*/ 	.byte	0x04, 0x36
        /*008a*/ 	.short	(.L_27 - .L_26)
.L_26:
        /*008c*/ 	.word	0x00000008
.L_27:


//--------------------- .nv.callgraph             --------------------------
	.section	.nv.callgraph,"",@"SHT_CUDA_CALLGRAPH"
	.align	4
	.sectionentsize	8
	.align		4
        /*0000*/ 	.word	0x00000000
	.align		4
        /*0004*/ 	.word	0xffffffff
	.align		4
        /*0008*/ 	.word	0x00000000
	.align		4
        /*000c*/ 	.word	0xfffffffe
	.align		4
        /*0010*/ 	.word	0x00000000
	.align		4
        /*0014*/ 	.word	0xfffffffd
	.align		4
        /*0018*/ 	.word	0x00000000
	.align		4
        /*001c*/ 	.word	0xfffffffc


//--------------------- .text.triton_poi_fused__prelu_kernel_add_mul_31 --------------------------
	.section	.text.triton_poi_fused__prelu_kernel_add_mul_31,"ax",@progbits
	.align	128
        .global         triton_poi_fused__prelu_kernel_add_mul_31
        .type           triton_poi_fused__prelu_kernel_add_mul_31,@function
        .size           triton_poi_fused__prelu_kernel_add_mul_31,(.L_x_1 - triton_poi_fused__prelu_kernel_add_mul_31)
        .other          triton_poi_fused__prelu_kernel_add_mul_31,@"STO_CUDA_ENTRY STV_DEFAULT"
triton_poi_fused__prelu_kernel_add_mul_31:
.text.triton_poi_fused__prelu_kernel_add_mul_31:
[----:B------:R-:W-:Y:S01]  /*0000*/  LDC R1, c[0x0][0x28] ;  /* 0x00000a00ff017b82 */ /* 0x000fe20000000800 */
[----:B------:R-:W1:Y:S07]  /*0010*/  S2R R0, SR_TID.X ;  /* 0x0000000000007919 */ /* 0x000e6e0000002100 */
[----:B------:R-:W2:Y:S01]  /*0020*/  LDC.64 R10, c[0x0][0x228] ;  /* 0x00008a00ff0a7b82 */ /* 0x000ea20000000a00 */
[----:B------:R-:W-:Y:S01]  /*0030*/  ULDC.64 UR4, c[0x0][0x208] ;  /* 0x0000820000047ab9 */ /* 0x000fe20000000a00 */
[----:B------:R-:W3:Y:S06]  /*0040*/  S2R R13, SR_CTAID.X ;  /* 0x00000000000d7919 */ /* 0x000eec0000002500 */
[----:B------:R-:W4:Y:S08]  /*0050*/  LDC.64 R6, c[0x0][0x220] ;  /* 0x00008800ff067b82 */ /* 0x000f300000000a00 */
[----:B------:R-:W5:Y:S01]  /*0060*/  LDC.64 R8, c[0x0][0x218] ;  /* 0x00008600ff087b82 */ /* 0x000f620000000a00 */
[----:B-1----:R-:W-:-:S02]  /*0070*/  SHF.L.U32 R0, R0, 0x1, RZ ;  /* 0x0000000100007819 */ /* 0x002fc400000006ff */
[----:B---3--:R-:W-:Y:S02]  /*0080*/  SHF.R.S32.HI R2, RZ, 0x17, R13 ;  /* 0x00000017ff027819 */ /* 0x008fe4000001140d */
[----:B------:R-:W-:Y:S02]  /*0090*/  LOP3.LUT R0, R0, 0xfe, RZ, 0xc0, !PT ;  /* 0x000000fe00007812 */ /* 0x000fe400078ec0ff */
[----:B------:R-:W-:Y:S02]  /*00a0*/  SGXT R2, R2, 0x1 ;  /* 0x000000010202781a */ /* 0x000fe40000000200 */
[----:B------:R-:W-:-:S04]  /*00b0*/  LEA R13, R13, R0, 0x8 ;  /* 0x000000000d0d7211 */ /* 0x000fc800078e40ff */
[CC--:B------:R-:W-:Y:S02]  /*00c0*/  LEA.HI R0, R2.reuse, R13.reuse, RZ, 0x7 ;  /* 0x0000000d02007211 */ /* 0x0c0fe400078f38ff */
[----:B------:R-:W-:Y:S02]  /*00d0*/  LEA.HI R2, R2, R13, RZ, 0xd ;  /* 0x0000000d02027211 */ /* 0x000fe400078f68ff */
[----:B------:R-:W-:Y:S02]  /*00e0*/  LOP3.LUT R0, R0, 0xffffff80, RZ, 0xc0, !PT ;  /* 0xffffff8000007812 */ /* 0x000fe400078ec0ff */
[----:B------:R-:W-:Y:S02]  /*00f0*/  SHF.R.S32.HI R2, RZ, 0xd, R2 ;  /* 0x0000000dff027819 */ /* 0x000fe40000011402 */
[----:B------:R-:W-:-:S04]  /*0100*/  IADD3 R15, R13, -R0, RZ ;  /* 0x800000000d0f7210 */ /* 0x000fc80007ffe0ff */
[----:B------:R-:W-:-:S05]  /*0110*/  LEA R3, R2, R15, 0x7 ;  /* 0x0000000f02037211 */ /* 0x000fca00078e38ff */
[----:B--2---:R-:W-:Y:S02]  /*0120*/  IMAD.WIDE R10, R3, 0x4, R10 ;  /* 0x00000004030a7825 */ /* 0x004fe400078e020a */
[----:B------:R-:W1:Y:S04]  /*0130*/  LDC.64 R2, c[0x0][0x210] ;  /* 0x00008400ff027b82 */ /* 0x000e680000000a00 */
[----:B------:R-:W2:Y:S01]  /*0140*/  LDG.E.EL.64 R10, desc[UR4][R10.64] ;  /* 0x000000040a0a7981 */ /* 0x000ea2000c2e1b00 */
[----:B----4-:R-:W-:-:S04]  /*0150*/  IMAD.WIDE R6, R15, 0x4, R6 ;  /* 0x000000040f067825 */ /* 0x010fc800078e0206 */
[C---:B-----5:R-:W-:Y:S02]  /*0160*/  IMAD.WIDE R8, R13.reuse, 0x4, R8 ;  /* 0x000000040d087825 */ /* 0x060fe400078e0208 */
[----:B------:R-:W3:Y:S04]  /*0170*/  LDG.E.EL.64 R6, desc[UR4][R6.64] ;  /* 0x0000000406067981 */ /* 0x000ee8000c2e1b00 */
[----:B------:R-:W4:Y:S01]  /*0180*/  LDG.E.64 R8, desc[UR4][R8.64] ;  /* 0x0000000408087981 */ /* 0x000f22000c1e1b00 */
[----:B-1----:R-:W-:-:S05]  /*0190*/  IMAD.WIDE R2, R13, 0x4, R2 ;  /* 0x000000040d027825 */ /* 0x002fca00078e0202 */
[----:B------:R-:W5:Y:S01]  /*01a0*/  LDG.E.64 R4, desc[UR4][R2.64] ;  /* 0x0000000402047981 */ /* 0x000f62000c1e1b00 */
[----:B------:R-:W-:Y:S01]  /*01b0*/  HFMA2.MMA R13, -RZ, RZ, 1.625, 0 ;  /* 0x3e800000ff0d7435 */ /* 0x000fe200000001ff */
[----:B--2---:R-:W-:Y:S01]  /*01c0*/  FADD R0, RZ, -R10 ;  /* 0x8000000aff007221 */ /* 0x004fe20000000000 */
[----:B------:R-:W-:-:S03]  /*01d0*/  FADD R11, RZ, -R11 ;  /* 0x8000000bff0b7221 */ /* 0x000fc60000000000 */
[----:B------:R-:W-:Y:S01]  /*01e0*/  FMUL R0, R0, 1.4426950216293334961 ;  /* 0x3fb8aa3b00007820 */ /* 0x000fe20000400000 */
[----:B------:R-:W-:-:S04]  /*01f0*/  FMUL R11, R11, 1.4426950216293334961 ;  /* 0x3fb8aa3b0b0b7820 */ /* 0x000fc80000400000 */
[----:B------:R-:W-:Y:S02]  /*0200*/  FSETP.GEU.AND P0, PT, R0, -126, PT ;  /* 0xc2fc00000000780b */ /* 0x000fe40003f0e000 */
[----:B------:R-:W-:-:S11]  /*0210*/  FSETP.GEU.AND P1, PT, R11, -126, PT ;  /* 0xc2fc00000b00780b */ /* 0x000fd60003f2e000 */
[----:B------:R-:W-:Y:S02]  /*0220*/  @!P0 FMUL R0, R0, 0.5 ;  /* 0x3f00000000008820 */ /* 0x000fe40000400000 */
[----:B------:R-:W-:Y:S02]  /*0230*/  @!P1 FMUL R11, R11, 0.5 ;  /* 0x3f0000000b0b9820 */ /* 0x000fe40000400000 */
[----:B------:R-:W1:Y:S08]  /*0240*/  MUFU.EX2 R10, R0 ;  /* 0x00000000000a7308 */ /* 0x000e700000000800 */
[----:B------:R-:W2:Y:S01]  /*0250*/  MUFU.EX2 R12, R11 ;  /* 0x0000000b000c7308 */ /* 0x000ea20000000800 */
[----:B-1----:R-:W-:-:S04]  /*0260*/  @!P0 FMUL R10, R10, R10 ;  /* 0x0000000a0a0a8220 */ /* 0x002fc80000400000 */
[----:B------:R-:W-:Y:S01]  /*0270*/  FADD R10, R10, 1 ;  /* 0x3f8000000a0a7421 */ /* 0x000fe20000000000 */
[----:B--2---:R-:W-:-:S04]  /*0280*/  @!P1 FMUL R12, R12, R12 ;  /* 0x0000000c0c0c9220 */ /* 0x004fc80000400000 */
[----:B------:R-:W-:Y:S01]  /*0290*/  FADD R12, R12, 1 ;  /* 0x3f8000000c0c7421 */ /* 0x000fe20000000000 */
[----:B------:R-:W-:-:S04]  /*02a0*/  FSETP.GT.AND P2, PT, R10, 8.50705917302346158658e+37, PT ;  /* 0x7e8000000a00780b */ /* 0x000fc80003f44000 */
[----:B------:R-:W-:-:S09]  /*02b0*/  FSETP.GT.AND P3, PT, R12, 8.50705917302346158658e+37, PT ;  /* 0x7e8000000c00780b */ /* 0x000fd20003f64000 */
[----:B------:R-:W-:-:S04]  /*02c0*/  @P2 FMUL R10, R10, 0.25 ;  /* 0x3e8000000a0a2820 */ /* 0x000fc80000400000 */
[----:B------:R-:W-:Y:S02]  /*02d0*/  @P3 FMUL R12, R12, 0.25 ;  /* 0x3e8000000c0c3820 */ /* 0x000fe40000400000 */
[----:B------:R-:W1:Y:S01]  /*02e0*/  MUFU.RCP R10, R10 ;  /* 0x0000000a000a7308 */ /* 0x000e620000001000 */
[----:B-----5:R-:W-:Y:S02]  /*02f0*/  FSETP.GT.AND P0, PT, R4, RZ, PT ;  /* 0x000000ff0400720b */ /* 0x020fe40003f04000 */
[----:B------:R-:W-:-:S05]  /*0300*/  FSETP.GT.AND P1, PT, R5, RZ, PT ;  /* 0x000000ff0500720b */ /* 0x000fca0003f24000 */
[----:B------:R-:W2:Y:S01]  /*0310*/  MUFU.RCP R12, R12 ;  /* 0x0000000c000c7308 */ /* 0x000ea20000001000 */
[C---:B------:R-:W-:Y:S02]  /*0320*/  FSEL R11, R13.reuse, 1, P2 ;  /* 0x3f8000000d0b7808 */ /* 0x040fe40001000000 */
[----:B------:R-:W-:-:S03]  /*0330*/  FSEL R13, R13, 1, P3 ;  /* 0x3f8000000d0d7808 */ /* 0x000fc60001800000 */
[----:B---3--:R-:W-:Y:S01]  /*0340*/  @!P0 FMUL R4, R4, R6 ;  /* 0x0000000604048220 */ /* 0x008fe20000400000 */
[----:B-1----:R-:W-:Y:S01]  /*0350*/  FMUL R11, R10, R11 ;  /* 0x0000000b0a0b7220 */ /* 0x002fe20000400000 */
[----:B------:R-:W-:-:S03]  /*0360*/  @!P1 FMUL R5, R5, R7 ;  /* 0x0000000705059220 */ /* 0x000fc60000400000 */
[----:B----4-:R-:W-:Y:S01]  /*0370*/  FFMA R8, R4, R11, R8 ;  /* 0x0000000b04087223 */ /* 0x010fe20000000008 */
[----:B--2---:R-:W-:-:S04]  /*0380*/  FMUL R0, R12, R13 ;  /* 0x0000000d0c007220 */ /* 0x004fc80000400000 */
[----:B------:R-:W-:-:S05]  /*0390*/  FFMA R9, R5, R0, R9 ;  /* 0x0000000005097223 */ /* 0x000fca0000000009 */
[----:B------:R-:W-:Y:S01]  /*03a0*/  STG.E.64 desc[UR4][R2.64], R8 ;  /* 0x0000000802007986 */ /* 0x000fe2000c101b04 */
[----:B------:R-:W-:Y:S05]  /*03b0*/  EXIT ;  /* 0x000000000000794d */ /* 0x000fea0003800000 */
.L_x_0:
[----:B------:R-:W-:-:S00]  /*03c0*/  BRA `(.L_x_0) ;  /* 0xfffffffc00fc7947 */ /* 0x000fc0000383ffff */
[----:B------:R-:W-:-:S00]  /*03d0*/  NOP ;  /* 0x0000000000007918 */ /* 0x000fc00000000000 */
        /* <DEDUP_REMOVED lines=10> */
.L_x_1:


//--------------------- .nv.constant0.triton_poi_fused__prelu_kernel_add_mul_31 --------------------------
	.section	.nv.constant0.triton_poi_fused__prelu_kernel_add_mul_31,"a",@progbits
	.sectionflags	@""
	.align	4
.nv.constant0.triton_poi_fused__prelu_kernel_add_mul_31:
	.zero		564
